	.headerflags	@"EF_CUDA_TEXMODE_UNIFIED EF_CUDA_64BIT_ADDRESS EF_CUDA_ACCELERATORS EF_CUDA_SM90 EF_CUDA_VIRTUAL_SM(EF_CUDA_SM90)"
	.elftype	@"ET_EXEC"


//--------------------- .nv.info                  --------------------------
	.section	.nv.info,"",@"SHT_CUDA_INFO"
	.align	4


	//----- nvinfo : EIATTR_REGCOUNT
	.align		4
        /*0000*/ 	.byte	0x04, 0x2f
        /*0002*/ 	.short	(.L_1 - .L_0)
	.align		4
.L_0:
        /*0004*/ 	.word	index@(triton_poi_fused_leaky_relu_0)
        /*0008*/ 	.word	0x0000000c


	//----- nvinfo : EIATTR_MIN_STACK_SIZE
	.align		4
.L_1:
        /*000c*/ 	.byte	0x04, 0x12
        /*000e*/ 	.short	(.L_3 - .L_2)
	.align		4
.L_2:
        /*0010*/ 	.word	index@(triton_poi_fused_leaky_relu_0)
        /*0014*/ 	.word	0x00000000


	//----- nvinfo : EIATTR_FRAME_SIZE
	.align		4
.L_3:
        /*0018*/ 	.byte	0x04, 0x11
        /*001a*/ 	.short	(.L_5 - .L_4)
	.align		4
.L_4:
        /*001c*/ 	.word	index@(triton_poi_fused_leaky_relu_0)
        /*0020*/ 	.word	0x00000000


	//----- nvinfo : EIATTR_MIN_STACK_SIZE
	.align		4
.L_5:
        /*0024*/ 	.byte	0x04, 0x12
        /*0026*/ 	.short	(.L_7 - .L_6)
	.align		4
.L_6:
        /*0028*/ 	.word	index@(triton_poi_fused_leaky_relu_0)
        /*002c*/ 	.word	0x00000000
.L_7:


//--------------------- .nv.info.triton_poi_fused_leaky_relu_0 --------------------------
	.section	.nv.info.triton_poi_fused_leaky_relu_0,"",@"SHT_CUDA_INFO"
	.sectionflags	@""
	.align	4


	//----- nvinfo : EIATTR_CUDA_API_VERSION
	.align		4
        /*0000*/ 	.byte	0x04, 0x37
        /*0002*/ 	.short	(.L_9 - .L_8)
.L_8:
        /*0004*/ 	.word	0x0000007c


	//----- nvinfo : EIATTR_KPARAM_INFO
	.align		4
.L_9:
        /*0008*/ 	.byte	0x04, 0x17
        /*000a*/ 	.short	(.L_11 - .L_10)
.L_10:
        /*000c*/ 	.word	0x00000000
        /*0010*/ 	.short	0x0002
        /*0012*/ 	.short	0x0010
        /*0014*/ 	.byte	0x00, 0xf0, 0x11, 0x00


	//----- nvinfo : EIATTR_KPARAM_INFO
	.align		4
.L_11:
        /*0018*/ 	.byte	0x04, 0x17
        /*001a*/ 	.short	(.L_13 - .L_12)
.L_12:
        /*001c*/ 	.word	0x00000000
        /*0020*/ 	.short	0x0001
        /*0022*/ 	.short	0x0008
        /*0024*/ 	.byte	0x00, 0xf4, 0x21, 0x00


	//----- nvinfo : EIATTR_KPARAM_INFO
	.align		4
.L_13:
        /*0028*/ 	.byte	0x04, 0x17
        /*002a*/ 	.short	(.L_15 - .L_14)
.L_14:
        /*002c*/ 	.word	0x00000000
        /*0030*/ 	.short	0x0000
        /*0032*/ 	.short	0x0000
        /*0034*/ 	.byte	0x00, 0xf4, 0x21, 0x00


	//----- nvinfo : EIATTR_SPARSE_MMA_MASK
	.align		4
.L_15:
        /*0038*/ 	.byte	0x03, 0x50
        /*003a*/ 	.short	0x0000


	//----- nvinfo : EIATTR_MAXREG_COUNT
	.align		4
        /*003c*/ 	.byte	0x03, 0x1b
        /*003e*/ 	.short	0x00ff


	//----- nvinfo : EIATTR_EXIT_INSTR_OFFSETS
	.align		4
        /*0040*/ 	.byte	0x04, 0x1c
        /*0042*/ 	.short	(.L_17 - .L_16)


	//   ....[0]....
.L_16:
        /*0044*/ 	.word	0x00000170


	//   ....[1]....
        /*0048*/ 	.word	0x00000190


	//----- nvinfo : EIATTR_REQNTID
	.align		4
.L_17:
        /*004c*/ 	.byte	0x04, 0x10
        /*004e*/ 	.short	(.L_19 - .L_18)
.L_18:
        /*0050*/ 	.word	0x00000080
        /*0054*/ 	.word	0x00000001
        /*0058*/ 	.word	0x00000001


	//----- nvinfo : EIATTR_CBANK_PARAM_SIZE
	.align		4
.L_19:
        /*005c*/ 	.byte	0x03, 0x19
        /*005e*/ 	.short	0x0014


	//----- nvinfo : EIATTR_PARAM_CBANK
	.align		4
        /*0060*/ 	.byte	0x04, 0x0a
        /*0062*/ 	.short	(.L_21 - .L_20)
	.align		4
.L_20:
        /*0064*/ 	.word	index@(.nv.constant0.triton_poi_fused_leaky_relu_0)
        /*0068*/ 	.short	0x0210
        /*006a*/ 	.short	0x0014


	//----- nvinfo : EIATTR_SW_WAR
	.align		4
.L_21:
        /*006c*/ 	.byte	0x04, 0x36
        /*006e*/ 	.short	(.L_23 - .L_22)
.L_22:
        /*0070*/ 	.word	0x00000008
.L_23:


//--------------------- .nv.callgraph             --------------------------
	.section	.nv.callgraph,"",@"SHT_CUDA_CALLGRAPH"
	.align	4
	.sectionentsize	8
	.align		4
        /*0000*/ 	.word	0x00000000
	.align		4
        /*0004*/ 	.word	0xffffffff
	.align		4
        /*0008*/ 	.word	0x00000000
	.align		4
        /*000c*/ 	.word	0xfffffffe
	.align		4
        /*0010*/ 	.word	0x00000000
	.align		4
        /*0014*/ 	.word	0xfffffffd
	.align		4
        /*0018*/ 	.word	0x00000000
	.align		4
        /*001c*/ 	.word	0xfffffffc


//--------------------- .text.triton_poi_fused_leaky_relu_0 --------------------------
	.section	.text.triton_poi_fused_leaky_relu_0,"ax",@progbits
	.align	128
        .global         triton_poi_fused_leaky_relu_0
        .type           triton_poi_fused_leaky_relu_0,@function
        .size           triton_poi_fused_leaky_relu_0,(.L_x_1 - triton_poi_fused_leaky_relu_0)
        .other          triton_poi_fused_leaky_relu_0,@"STO_CUDA_ENTRY STV_DEFAULT"
triton_poi_fused_leaky_relu_0:
.text.triton_poi_fused_leaky_relu_0:
[----:B------:R-:W0:Y:S02]  /*0000*/  LDC R1, c[0x0][0x28] ;  /* 0x00000a00ff017b82 */ /* 0x000e240000000800 */
[----:B------:R-:W1:Y:S01]  /*0010*/  S2R R0, SR_TID.X ;  /* 0x0000000000007919 */ /* 0x000e620000002100 */
[----:B------:R-:W2:Y:S01]  /*0020*/  LDC.64 R2, c[0x0][0x210] ;  /* 0x00008400ff027b82 */ /* 0x000ea20000000a00 */
[----:B------:R-:W-:Y:S01]  /*0030*/  CS2R R8, SRZ ;  /* 0x0000000000087805 */ /* 0x000fe2000001ff00 */
[----:B------:R-:W-:Y:S01]  /*0040*/  ULDC.64 UR4, c[0x0][0x208] ;  /* 0x0000820000047ab9 */ /* 0x000fe20000000a00 */
[----:B------:R-:W3:Y:S01]  /*0050*/  S2R R5, SR_CTAID.X ;  /* 0x0000000000057919 */ /* 0x000ee20000002500 */
[----:B------:R-:W-:Y:S01]  /*0060*/  ULDC.64 UR6, c[0x0][0x218] ;  /* 0x0000860000067ab9 */ /* 0x000fe20000000a00 */
[----:B-1----:R-:W-:-:S05]  /*0070*/  IMAD.SHL.U32 R0, R0, 0x2, RZ ;  /* 0x0000000200007824 */ /* 0x002fca00078e00ff */
[----:B------:R-:W-:-:S05]  /*0080*/  LOP3.LUT R0, R0, 0xfe, RZ, 0xc0, !PT ;  /* 0x000000fe00007812 */ /* 0x000fca00078ec0ff */
[----:B---3--:R-:W-:-:S04]  /*0090*/  IMAD R5, R5, 0x100, R0 ;  /* 0x0000010005057824 */ /* 0x008fc800078e0200 */
[C---:B--2---:R-:W-:Y:S01]  /*00a0*/  IMAD.WIDE R2, R5.reuse, 0x4, R2 ;  /* 0x0000000405027825 */ /* 0x044fe200078e0202 */
[----:B------:R-:W-:-:S13]  /*00b0*/  ISETP.GE.AND P2, PT, R5, 0x100, PT ;  /* 0x000001000500780c */ /* 0x000fda0003f46270 */
[----:B------:R-:W2:Y:S01]  /*00c0*/  @!P2 LDG.E.64 R8, desc[UR4][R2.64] ;  /* 0x000000040208a981 */ /* 0x000ea2000c1e1b00 */
[----:B------:R-:W-:-:S04]  /*00d0*/  IADD3 R4, P3, R5, UR6, RZ ;  /* 0x0000000605047c10 */ /* 0x000fc8000ff7e0ff */
[----:B------:R-:W-:Y:S02]  /*00e0*/  LEA.HI.X.SX32 R5, R5, UR7, 0x1, P3 ;  /* 0x0000000705057c11 */ /* 0x000fe400098f0eff */
[----:B--2---:R-:W-:Y:S02]  /*00f0*/  FSETP.GT.AND P0, PT, R8, RZ, PT ;  /* 0x000000ff0800720b */ /* 0x004fe40003f04000 */
[----:B------:R-:W-:Y:S02]  /*0100*/  FSETP.GT.AND P1, PT, R9, RZ, PT ;  /* 0x000000ff0900720b */ /* 0x000fe40003f24000 */
[----:B------:R-:W-:Y:S02]  /*0110*/  SEL R0, RZ, 0x1, !P0 ;  /* 0x00000001ff007807 */ /* 0x000fe40004000000 */
[----:B------:R-:W-:-:S05]  /*0120*/  SEL R7, RZ, 0x100, !P1 ;  /* 0x00000100ff077807 */ /* 0x000fca0004800000 */
[----:B------:R-:W-:Y:S02]  /*0130*/  IMAD.IADD R7, R0, 0x1, R7 ;  /* 0x0000000100077824 */ /* 0x000fe400078e0207 */
[----:B------:R-:W-:Y:S02]  /*0140*/  @!P0 FMUL R8, R8, 0.20000000298023223877 ;  /* 0x3e4ccccd08088820 */ /* 0x000fe40000400000 */
[----:B------:R-:W-:Y:S01]  /*0150*/  @!P1 FMUL R9, R9, 0.20000000298023223877 ;  /* 0x3e4ccccd09099820 */ /* 0x000fe20000400000 */
[----:B------:R1:W-:Y:S01]  /*0160*/  @!P2 STG.E.U16 desc[UR4][R4.64], R7 ;  /* 0x000000070400a986 */ /* 0x0003e2000c101504 */
[----:B------:R-:W-:Y:S05]  /*0170*/  @P2 EXIT ;  /* 0x000000000000294d */ /* 0x000fea0003800000 */
[----:B------:R-:W-:Y:S01]  /*0180*/  STG.E.64 desc[UR4][R2.64], R8 ;  /* 0x0000000802007986 */ /* 0x000fe2000c101b04 */
[----:B------:R-:W-:Y:S05]  /*0190*/  EXIT ;  /* 0x000000000000794d */ /* 0x000fea0003800000 */
.L_x_0:
[----:B------:R-:W-:-:S00]  /*01a0*/  BRA `(.L_x_0) ;  /* 0xfffffffc00fc7947 */ /* 0x000fc0000383ffff */
[----:B------:R-:W-:-:S00]  /*01b0*/  NOP ;  /* 0x0000000000007918 */ /* 0x000fc00000000000 */
        /* <DEDUP_REMOVED lines=12> */
.L_x_1:


//--------------------- .nv.constant0.triton_poi_fused_leaky_relu_0 --------------------------
	.section	.nv.constant0.triton_poi_fused_leaky_relu_0,"a",@progbits
	.sectionflags	@""
	.align	4
.nv.constant0.triton_poi_fused_leaky_relu_0:
	.zero		548
